//
// Generated by NVIDIA NVVM Compiler
//
// Compiler Build ID: CL-36424714
// Cuda compilation tools, release 13.0, V13.0.88
// Based on NVVM 20.0.0
//

.version 9.0
.target sm_100
.address_size 64

	// .globl	_Z14primary_kernelv

.visible .entry _Z14primary_kernelv()
{
	.reg .pred 	%p<3>;
	.reg .b64 	%rd<7>;

	// begin inline asm
	mov.u64 %rd3, %globaltimer;
	// end inline asm
	add.s64 	%rd1, %rd3, 100000;
$L__BB0_1:
	// begin inline asm
	mov.u64 %rd4, %globaltimer;
	// end inline asm
	setp.lt.u64 	%p1, %rd4, %rd1;
	@%p1 bra 	$L__BB0_1;
	// begin inline asm
	griddepcontrol.launch_dependents;
	// end inline asm
	// begin inline asm
	mov.u64 %rd5, %globaltimer;
	// end inline asm
	add.s64 	%rd2, %rd5, 50000;
$L__BB0_3:
	// begin inline asm
	mov.u64 %rd6, %globaltimer;
	// end inline asm
	setp.lt.u64 	%p2, %rd6, %rd2;
	@%p2 bra 	$L__BB0_3;
	ret;

}
	// .globl	_Z38primary_kernel_all_blocks_skip_triggerv
.visible .entry _Z38primary_kernel_all_blocks_skip_triggerv()
{
	.reg .pred 	%p<3>;
	.reg .b64 	%rd<7>;

	// begin inline asm
	mov.u64 %rd3, %globaltimer;
	// end inline asm
	add.s64 	%rd1, %rd3, 100000;
$L__BB1_1:
	// begin inline asm
	mov.u64 %rd4, %globaltimer;
	// end inline asm
	setp.lt.u64 	%p1, %rd4, %rd1;
	@%p1 bra 	$L__BB1_1;
	// begin inline asm
	mov.u64 %rd5, %globaltimer;
	// end inline asm
	add.s64 	%rd2, %rd5, 50000;
$L__BB1_3:
	// begin inline asm
	mov.u64 %rd6, %globaltimer;
	// end inline asm
	setp.lt.u64 	%p2, %rd6, %rd2;
	@%p2 bra 	$L__BB1_3;
	ret;

}
	// .globl	_Z16secondary_kernelPh
.visible .entry _Z16secondary_kernelPh(
	.param .u64 .ptr .align 1 _Z16secondary_kernelPh_param_0
)
{
	.reg .pred 	%p<4>;
	.reg .b16 	%rs<2>;
	.reg .b32 	%r<5>;
	.reg .b64 	%rd<11>;

	ld.param.u64 	%rd3, [_Z16secondary_kernelPh_param_0];
	// begin inline asm
	mov.u64 %rd4, %globaltimer;
	// end inline asm
	add.s64 	%rd1, %rd4, 100000;
$L__BB2_1:
	// begin inline asm
	mov.u64 %rd5, %globaltimer;
	// end inline asm
	setp.lt.u64 	%p1, %rd5, %rd1;
	@%p1 bra 	$L__BB2_1;
	// begin inline asm
	griddepcontrol.wait;
	// end inline asm
	mov.u32 	%r2, %tid.x;
	mov.u32 	%r3, %ctaid.x;
	mov.u32 	%r4, %ntid.x;
	mad.lo.s32 	%r1, %r3, %r4, %r2;
	setp.gt.s32 	%p2, %r1, 999999;
	@%p2 bra 	$L__BB2_4;
	cvt.s64.s32 	%rd6, %r1;
	cvta.to.global.u64 	%rd7, %rd3;
	add.s64 	%rd8, %rd7, %rd6;
	mov.b16 	%rs1, 10;
	st.global.u8 	[%rd8], %rs1;
$L__BB2_4:
	// begin inline asm
	griddepcontrol.launch_dependents;
	// end inline asm
	// begin inline asm
	mov.u64 %rd9, %globaltimer;
	// end inline asm
	add.s64 	%rd2, %rd9, 50000;
$L__BB2_5:
	// begin inline asm
	mov.u64 %rd10, %globaltimer;
	// end inline asm
	setp.lt.u64 	%p3, %rd10, %rd2;
	@%p3 bra 	$L__BB2_5;
	ret;

}
	// .globl	_Z14another_kernelv
.visible .entry _Z14another_kernelv()
{
	.reg .pred 	%p<3>;
	.reg .b64 	%rd<7>;

	// begin inline asm
	mov.u64 %rd3, %globaltimer;
	// end inline asm
	add.s64 	%rd1, %rd3, 20000;
$L__BB3_1:
	// begin inline asm
	mov.u64 %rd4, %globaltimer;
	// end inline asm
	setp.lt.u64 	%p1, %rd4, %rd1;
	@%p1 bra 	$L__BB3_1;
	// begin inline asm
	griddepcontrol.wait;
	// end inline asm
	// begin inline asm
	mov.u64 %rd5, %globaltimer;
	// end inline asm
	add.s64 	%rd2, %rd5, 50000;
$L__BB3_3:
	// begin inline asm
	mov.u64 %rd6, %globaltimer;
	// end inline asm
	setp.lt.u64 	%p2, %rd6, %rd2;
	@%p2 bra 	$L__BB3_3;
	ret;

}


// ===== COMPILED SASS (sm_100) =====

	.target	sm_100

	.elftype	@"ET_EXEC"


//--------------------- .note.nv.tkinfo           --------------------------
	.section	.note.nv.tkinfo,"",@"SHT_NOTE"
	.sectionflags	@"SHF_NOTE_NV_TKINFO"
	.tkinfo
        /*0018*/ 	.word	0x00000002
        /*0030*/ 	.string	""
        /*0030*/ 	.string	"ptxas"
        /*0030*/ 	.string	"Cuda compilation tools, release 13.0, V13.0.88"
        /*0030*/ 	.string	"Build cuda_13.0.r13.0/compiler.36424714_0"
        /*0030*/ 	.string	"-arch sm_100 -m 64 "



//--------------------- .note.nv.cuinfo           --------------------------
	.section	.note.nv.cuinfo,"",@"SHT_NOTE"
	.sectionflags	@"SHF_NOTE_NV_CUINFO"
        /*0018*/ 	.short	0x0002
        /*001a*/ 	.short	0x0064
        /*001c*/ 	.short	0x0082
	.zero		2


//--------------------- .nv.info                  --------------------------
	.section	.nv.info,"",@"SHT_CUDA_INFO"
	.align	4


	//----- nvinfo : EIATTR_REGCOUNT
	.align		4
        /*0000*/ 	.byte	0x04, 0x2f
        /*0002*/ 	.short	(.L_1 - .L_0)
	.align		4
.L_0:
        /*0004*/ 	.word	index@(_Z14primary_kernelv)
        /*0008*/ 	.word	0x0000000a


	//----- nvinfo : EIATTR_FRAME_SIZE
	.align		4
.L_1:
        /*000c*/ 	.byte	0x04, 0x11
        /*000e*/ 	.short	(.L_3 - .L_2)
	.align		4
.L_2:
        /*0010*/ 	.word	index@(_Z14primary_kernelv)
        /*0014*/ 	.word	0x00000000


	//----- nvinfo : EIATTR_REGCOUNT
	.align		4
.L_3:
        /*0018*/ 	.byte	0x04, 0x2f
        /*001a*/ 	.short	(.L_5 - .L_4)
	.align		4
.L_4:
        /*001c*/ 	.word	index@(_Z38primary_kernel_all_blocks_skip_triggerv)
        /*0020*/ 	.word	0x0000000a


	//----- nvinfo : EIATTR_FRAME_SIZE
	.align		4
.L_5:
        /*0024*/ 	.byte	0x04, 0x11
        /*0026*/ 	.short	(.L_7 - .L_6)
	.align		4
.L_6:
        /*0028*/ 	.word	index@(_Z38primary_kernel_all_blocks_skip_triggerv)
        /*002c*/ 	.word	0x00000000


	//----- nvinfo : EIATTR_REGCOUNT
	.align		4
.L_7:
        /*0030*/ 	.byte	0x04, 0x2f
        /*0032*/ 	.short	(.L_9 - .L_8)
	.align		4
.L_8:
        /*0034*/ 	.word	index@(_Z16secondary_kernelPh)
        /*0038*/ 	.word	0x0000000a


	//----- nvinfo : EIATTR_FRAME_SIZE
	.align		4
.L_9:
        /*003c*/ 	.byte	0x04, 0x11
        /*003e*/ 	.short	(.L_11 - .L_10)
	.align		4
.L_10:
        /*0040*/ 	.word	index@(_Z16secondary_kernelPh)
        /*0044*/ 	.word	0x00000000


	//----- nvinfo : EIATTR_REGCOUNT
	.align		4
.L_11:
        /*0048*/ 	.byte	0x04, 0x2f
        /*004a*/ 	.short	(.L_13 - .L_12)
	.align		4
.L_12:
        /*004c*/ 	.word	index@(_Z14another_kernelv)
        /*0050*/ 	.word	0x0000000a


	//----- nvinfo : EIATTR_FRAME_SIZE
	.align		4
.L_13:
        /*0054*/ 	.byte	0x04, 0x11
        /*0056*/ 	.short	(.L_15 - .L_14)
	.align		4
.L_14:
        /*0058*/ 	.word	index@(_Z14another_kernelv)
        /*005c*/ 	.word	0x00000000


	//----- nvinfo : EIATTR_MIN_STACK_SIZE
	.align		4
.L_15:
        /*0060*/ 	.byte	0x04, 0x12
        /*0062*/ 	.short	(.L_17 - .L_16)
	.align		4
.L_16:
        /*0064*/ 	.word	index@(_Z14another_kernelv)
        /*0068*/ 	.word	0x00000000


	//----- nvinfo : EIATTR_MIN_STACK_SIZE
	.align		4
.L_17:
        /*006c*/ 	.byte	0x04, 0x12
        /*006e*/ 	.short	(.L_19 - .L_18)
	.align		4
.L_18:
        /*0070*/ 	.word	index@(_Z16secondary_kernelPh)
        /*0074*/ 	.word	0x00000000


	//----- nvinfo : EIATTR_MIN_STACK_SIZE
	.align		4
.L_19:
        /*0078*/ 	.byte	0x04, 0x12
        /*007a*/ 	.short	(.L_21 - .L_20)
	.align		4
.L_20:
        /*007c*/ 	.word	index@(_Z38primary_kernel_all_blocks_skip_triggerv)
        /*0080*/ 	.word	0x00000000


	//----- nvinfo : EIATTR_MIN_STACK_SIZE
	.align		4
.L_21:
        /*0084*/ 	.byte	0x04, 0x12
        /*0086*/ 	.short	(.L_23 - .L_22)
	.align		4
.L_22:
        /*0088*/ 	.word	index@(_Z14primary_kernelv)
        /*008c*/ 	.word	0x00000000
.L_23:


//--------------------- .nv.compat                --------------------------
	.section	.nv.compat,"",@"SHT_CUDA_COMPAT_INFO"
	.align	4
        /*0000*/ 	.byte	0x02, 0x09, 0x00, 0x00, 0x02, 0x02, 0x01, 0x00, 0x02, 0x05, 0x05, 0x00, 0x03, 0x07, 0x01, 0x01
        /*0010*/ 	.byte	0x02, 0x03, 0x00, 0x00, 0x02, 0x06, 0x01, 0x00, 0x04, 0x0b, 0x08, 0x00, 0x09, 0x00, 0x00, 0x00
        /*0020*/ 	.byte	0x00, 0x00, 0x00, 0x00


//--------------------- .nv.info._Z14another_kernelv --------------------------
	.section	.nv.info._Z14another_kernelv,"",@"SHT_CUDA_INFO"
	.sectionflags	@""
	.align	4


	//----- nvinfo : EIATTR_CUDA_API_VERSION
	.align		4
        /*0000*/ 	.byte	0x04, 0x37
        /*0002*/ 	.short	(.L_25 - .L_24)
.L_24:
        /*0004*/ 	.word	0x00000082


	//----- nvinfo : EIATTR_SPARSE_MMA_MASK
	.align		4
.L_25:
        /*0008*/ 	.byte	0x03, 0x50
        /*000a*/ 	.short	0x0000


	//----- nvinfo : EIATTR_MAXREG_COUNT
	.align		4
        /*000c*/ 	.byte	0x03, 0x1b
        /*000e*/ 	.short	0x00ff


	//----- nvinfo : EIATTR_MERCURY_ISA_VERSION
	.align		4
        /*0010*/ 	.byte	0x03, 0x5f
        /*0012*/ 	.short	0x0101


	//----- nvinfo : EIATTR_VRC_CTA_INIT_COUNT
	.align		4
        /*0014*/ 	.byte	0x02, 0x4a
	.zero		1
	.zero		1


	//----- nvinfo : EIATTR_EXIT_INSTR_OFFSETS
	.align		4
        /*0018*/ 	.byte	0x04, 0x1c
        /*001a*/ 	.short	(.L_27 - .L_26)


	//   ....[0]....
.L_26:
        /*001c*/ 	.word	0x00000100


	//----- nvinfo : EIATTR_SW_WAR
	.align		4
.L_27:
        /*0020*/ 	.byte	0x04, 0x36
        /*0022*/ 	.short	(.L_29 - .L_28)
.L_28:
        /*0024*/ 	.word	0x00000008
.L_29:


//--------------------- .nv.info._Z16secondary_kernelPh --------------------------
	.section	.nv.info._Z16secondary_kernelPh,"",@"SHT_CUDA_INFO"
	.sectionflags	@""
	.align	4


	//----- nvinfo : EIATTR_CUDA_API_VERSION
	.align		4
        /*0000*/ 	.byte	0x04, 0x37
        /*0002*/ 	.short	(.L_31 - .L_30)
.L_30:
        /*0004*/ 	.word	0x00000082


	//----- nvinfo : EIATTR_KPARAM_INFO
	.align		4
.L_31:
        /*0008*/ 	.byte	0x04, 0x17
        /*000a*/ 	.short	(.L_33 - .L_32)
.L_32:
        /*000c*/ 	.word	0x00000000
        /*0010*/ 	.short	0x0000
        /*0012*/ 	.short	0x0000
        /*0014*/ 	.byte	0x00, 0xf5, 0x21, 0x00


	//----- nvinfo : EIATTR_SPARSE_MMA_MASK
	.align		4
.L_33:
        /*0018*/ 	.byte	0x03, 0x50
        /*001a*/ 	.short	0x0000


	//----- nvinfo : EIATTR_MAXREG_COUNT
	.align		4
        /*001c*/ 	.byte	0x03, 0x1b
        /*001e*/ 	.short	0x00ff


	//----- nvinfo : EIATTR_MERCURY_ISA_VERSION
	.align		4
        /*0020*/ 	.byte	0x03, 0x5f
        /*0022*/ 	.short	0x0101


	//----- nvinfo : EIATTR_VRC_CTA_INIT_COUNT
	.align		4
        /*0024*/ 	.byte	0x02, 0x4a
	.zero		1
	.zero		1


	//----- nvinfo : EIATTR_EXIT_INSTR_OFFSETS
	.align		4
        /*0028*/ 	.byte	0x04, 0x1c
        /*002a*/ 	.short	(.L_35 - .L_34)


	//   ....[0]....
.L_34:
        /*002c*/ 	.word	0x000001d0


	//----- nvinfo : EIATTR_CBANK_PARAM_SIZE
	.align		4
.L_35:
        /*0030*/ 	.byte	0x03, 0x19
        /*0032*/ 	.short	0x0008


	//----- nvinfo : EIATTR_PARAM_CBANK
	.align		4
        /*0034*/ 	.byte	0x04, 0x0a
        /*0036*/ 	.short	(.L_37 - .L_36)
	.align		4
.L_36:
        /*0038*/ 	.word	index@(.nv.constant0._Z16secondary_kernelPh)
        /*003c*/ 	.short	0x0380
        /*003e*/ 	.short	0x0008


	//----- nvinfo : EIATTR_SW_WAR
	.align		4
.L_37:
        /*0040*/ 	.byte	0x04, 0x36
        /*0042*/ 	.short	(.L_39 - .L_38)
.L_38:
        /*0044*/ 	.word	0x00000008
.L_39:


//--------------------- .nv.info._Z38primary_kernel_all_blocks_skip_triggerv --------------------------
	.section	.nv.info._Z38primary_kernel_all_blocks_skip_triggerv,"",@"SHT_CUDA_INFO"
	.sectionflags	@""
	.align	4


	//----- nvinfo : EIATTR_CUDA_API_VERSION
	.align		4
        /*0000*/ 	.byte	0x04, 0x37
        /*0002*/ 	.short	(.L_41 - .L_40)
.L_40:
        /*0004*/ 	.word	0x00000082


	//----- nvinfo : EIATTR_SPARSE_MMA_MASK
	.align		4
.L_41:
        /*0008*/ 	.byte	0x03, 0x50
        /*000a*/ 	.short	0x0000


	//----- nvinfo : EIATTR_MAXREG_COUNT
	.align		4
        /*000c*/ 	.byte	0x03, 0x1b
        /*000e*/ 	.short	0x00ff


	//----- nvinfo : EIATTR_MERCURY_ISA_VERSION
	.align		4
        /*0010*/ 	.byte	0x03, 0x5f
        /*0012*/ 	.short	0x0101


	//----- nvinfo : EIATTR_VRC_CTA_INIT_COUNT
	.align		4
        /*0014*/ 	.byte	0x02, 0x4a
	.zero		1
	.zero		1


	//----- nvinfo : EIATTR_EXIT_INSTR_OFFSETS
	.align		4
        /*0018*/ 	.byte	0x04, 0x1c
        /*001a*/ 	.short	(.L_43 - .L_42)


	//   ....[0]....
.L_42:
        /*001c*/ 	.word	0x000000f0


	//----- nvinfo : EIATTR_SW_WAR
	.align		4
.L_43:
        /*0020*/ 	.byte	0x04, 0x36
        /*0022*/ 	.short	(.L_45 - .L_44)
.L_44:
        /*0024*/ 	.word	0x00000008
.L_45:


//--------------------- .nv.info._Z14primary_kernelv --------------------------
	.section	.nv.info._Z14primary_kernelv,"",@"SHT_CUDA_INFO"
	.sectionflags	@""
	.align	4


	//----- nvinfo : EIATTR_CUDA_API_VERSION
	.align		4
        /*0000*/ 	.byte	0x04, 0x37
        /*0002*/ 	.short	(.L_47 - .L_46)
.L_46:
        /*0004*/ 	.word	0x00000082


	//----- nvinfo : EIATTR_SPARSE_MMA_MASK
	.align		4
.L_47:
        /*0008*/ 	.byte	0x03, 0x50
        /*000a*/ 	.short	0x0000


	//----- nvinfo : EIATTR_MAXREG_COUNT
	.align		4
        /*000c*/ 	.byte	0x03, 0x1b
        /*000e*/ 	.short	0x00ff


	//----- nvinfo : EIATTR_MERCURY_ISA_VERSION
	.align		4
        /*0010*/ 	.byte	0x03, 0x5f
        /*0012*/ 	.short	0x0101


	//----- nvinfo : EIATTR_VRC_CTA_INIT_COUNT
	.align		4
        /*0014*/ 	.byte	0x02, 0x4a
	.zero		1
	.zero		1


	//----- nvinfo : EIATTR_EXIT_INSTR_OFFSETS
	.align		4
        /*0018*/ 	.byte	0x04, 0x1c
        /*001a*/ 	.short	(.L_49 - .L_48)


	//   ....[0]....
.L_48:
        /*001c*/ 	.word	0x00000100


	//----- nvinfo : EIATTR_SW_WAR
	.align		4
.L_49:
        /*0020*/ 	.byte	0x04, 0x36
        /*0022*/ 	.short	(.L_51 - .L_50)
.L_50:
        /*0024*/ 	.word	0x00000008
.L_51:


//--------------------- .nv.callgraph             --------------------------
	.section	.nv.callgraph,"",@"SHT_CUDA_CALLGRAPH"
	.align	4
	.sectionentsize	8
	.align		4
        /*0000*/ 	.word	0x00000000
	.align		4
        /*0004*/ 	.word	0xffffffff
	.align		4
        /*0008*/ 	.word	0x00000000
	.align		4
        /*000c*/ 	.word	0xfffffffe
	.align		4
        /*0010*/ 	.word	0x00000000
	.align		4
        /*0014*/ 	.word	0xfffffffd
	.align		4
        /*0018*/ 	.word	0x00000000
	.align		4
        /*001c*/ 	.word	0xfffffffc


//--------------------- .text._Z14another_kernelv --------------------------
	.section	.text._Z14another_kernelv,"ax",@progbits
	.align	128
        .global         _Z14another_kernelv
        .type           _Z14another_kernelv,@function
        .size           _Z14another_kernelv,(.L_x_12 - _Z14another_kernelv)
        .other          _Z14another_kernelv,@"STO_CUDA_ENTRY STV_DEFAULT"
_Z14another_kernelv:
.text._Z14another_kernelv:
[----:B------:R-:W-:Y:S01]  /*0000*/  LDC R1, c[0x0][0x37c] ;  /* 0x0000df00ff017b82 */ /* 0x000fe20000000800 */
[----:B------:R-:W-:-:S06]  /*0010*/  CS2R R2, SR_GLOBALTIMERLO ;  /* 0x0000000000027805 */ /* 0x000fcc0000015200 */
[----:B------:R-:W-:-:S05]  /*0020*/  IADD3 R5, P0, PT, R2, 0x4e20, RZ ;  /* 0x00004e2002057810 */ /* 0x000fca0007f1e0ff */
[----:B------:R-:W-:-:S08]  /*0030*/  IMAD.X R7, RZ, RZ, R3, P0 ;  /* 0x000000ffff077224 */ /* 0x000fd000000e0603 */
.L_x_0:
[----:B------:R-:W-:-:S06]  /*0040*/  CS2R R2, SR_GLOBALTIMERLO ;  /* 0x0000000000027805 */ /* 0x000fcc0000015200 */
[----:B------:R-:W-:-:S04]  /*0050*/  ISETP.GE.U32.AND P0, PT, R2, R5, PT ;  /* 0x000000050200720c */ /* 0x000fc80003f06070 */
[----:B------:R-:W-:-:S13]  /*0060*/  ISETP.GE.U32.AND.EX P0, PT, R3, R7, PT, P0 ;  /* 0x000000070300720c */ /* 0x000fda0003f06100 */
[----:B------:R-:W-:Y:S05]  /*0070*/  @!P0 BRA `(.L_x_0) ;  /* 0xfffffffc00f08947 */ /* 0x000fea000383ffff */
[----:B------:R-:W-:Y:S01]  /*0080*/  ACQBULK ;  /* 0x000000000000782e */ /* 0x000fe20000000000 */
[----:B------:R-:W-:-:S06]  /*0090*/  CS2R R2, SR_GLOBALTIMERLO ;  /* 0x0000000000027805 */ /* 0x000fcc0000015200 */
[----:B------:R-:W-:-:S05]  /*00a0*/  IADD3 R5, P0, PT, R2, 0xc350, RZ ;  /* 0x0000c35002057810 */ /* 0x000fca0007f1e0ff */
[----:B------:R-:W-:-:S08]  /*00b0*/  IMAD.X R7, RZ, RZ, R3, P0 ;  /* 0x000000ffff077224 */ /* 0x000fd000000e0603 */
.L_x_1:
[----:B------:R-:W-:-:S06]  /*00c0*/  CS2R R2, SR_GLOBALTIMERLO ;  /* 0x0000000000027805 */ /* 0x000fcc0000015200 */
[----:B------:R-:W-:-:S04]  /*00d0*/  ISETP.GE.U32.AND P0, PT, R2, R5, PT ;  /* 0x000000050200720c */ /* 0x000fc80003f06070 */
[----:B------:R-:W-:-:S13]  /*00e0*/  ISETP.GE.U32.AND.EX P0, PT, R3, R7, PT, P0 ;  /* 0x000000070300720c */ /* 0x000fda0003f06100 */
[----:B------:R-:W-:Y:S05]  /*00f0*/  @!P0 BRA `(.L_x_1) ;  /* 0xfffffffc00f08947 */ /* 0x000fea000383ffff */
[----:B------:R-:W-:Y:S05]  /*0100*/  EXIT ;  /* 0x000000000000794d */ /* 0x000fea0003800000 */
.L_x_2:
[----:B------:R-:W-:-:S00]  /*0110*/  BRA `(.L_x_2) ;  /* 0xfffffffc00fc7947 */ /* 0x000fc0000383ffff */
[----:B------:R-:W-:-:S00]  /*0120*/  NOP ;  /* 0x0000000000007918 */ /* 0x000fc00000000000 */
        /* <DEDUP_REMOVED lines=13> */
.L_x_12:


//--------------------- .text._Z16secondary_kernelPh --------------------------
	.section	.text._Z16secondary_kernelPh,"ax",@progbits
	.align	128
        .global         _Z16secondary_kernelPh
        .type           _Z16secondary_kernelPh,@function
        .size           _Z16secondary_kernelPh,(.L_x_13 - _Z16secondary_kernelPh)
        .other          _Z16secondary_kernelPh,@"STO_CUDA_ENTRY STV_DEFAULT"
_Z16secondary_kernelPh:
.text._Z16secondary_kernelPh:
[----:B------:R-:W-:Y:S01]  /*0000*/  LDC R1, c[0x0][0x37c] ;  /* 0x0000df00ff017b82 */ /* 0x000fe20000000800 */
[----:B------:R-:W-:-:S06]  /*0010*/  CS2R R2, SR_GLOBALTIMERLO ;  /* 0x0000000000027805 */ /* 0x000fcc0000015200 */
[----:B------:R-:W-:-:S05]  /*0020*/  IADD3 R5, P0, PT, R2, 0x186a0, RZ ;  /* 0x000186a002057810 */ /* 0x000fca0007f1e0ff */
[----:B------:R-:W-:-:S08]  /*0030*/  IMAD.X R7, RZ, RZ, R3, P0 ;  /* 0x000000ffff077224 */ /* 0x000fd000000e0603 */
.L_x_3:
[----:B------:R-:W-:-:S06]  /*0040*/  CS2R R2, SR_GLOBALTIMERLO ;  /* 0x0000000000027805 */ /* 0x000fcc0000015200 */
[----:B------:R-:W-:-:S04]  /*0050*/  ISETP.GE.U32.AND P0, PT, R2, R5, PT ;  /* 0x000000050200720c */ /* 0x000fc80003f06070 */
[----:B------:R-:W-:-:S13]  /*0060*/  ISETP.GE.U32.AND.EX P0, PT, R3, R7, PT, P0 ;  /* 0x000000070300720c */ /* 0x000fda0003f06100 */
[----:B------:R-:W-:Y:S05]  /*0070*/  @!P0 BRA `(.L_x_3) ;  /* 0xfffffffc00f08947 */ /* 0x000fea000383ffff */
[----:B------:R-:W0:Y:S01]  /*0080*/  S2R R0, SR_TID.X ;  /* 0x0000000000007919 */ /* 0x000e220000002100 */
[----:B------:R-:W0:Y:S01]  /*0090*/  S2UR UR4, SR_CTAID.X ;  /* 0x00000000000479c3 */ /* 0x000e220000002500 */
[----:B------:R-:W-:Y:S01]  /*00a0*/  IMAD.MOV.U32 R4, RZ, RZ, 0xa ;  /* 0x0000000aff047424 */ /* 0x000fe200078e00ff */
[----:B------:R-:W-:-:S06]  /*00b0*/  ACQBULK ;  /* 0x000000000000782e */ /* 0x000fcc0000000000 */
[----:B------:R-:W0:Y:S02]  /*00c0*/  LDC R3, c[0x0][0x360] ;  /* 0x0000d800ff037b82 */ /* 0x000e240000000800 */
[----:B0-----:R-:W-:Y:S01]  /*00d0*/  IMAD R0, R3, UR4, R0 ;  /* 0x0000000403007c24 */ /* 0x001fe2000f8e0200 */
[----:B------:R-:W0:Y:S04]  /*00e0*/  LDCU.64 UR4, c[0x0][0x358] ;  /* 0x00006b00ff0477ac */ /* 0x000e280008000a00 */
[----:B------:R-:W-:-:S13]  /*00f0*/  ISETP.GT.AND P0, PT, R0, 0xf423f, PT ;  /* 0x000f423f0000780c */ /* 0x000fda0003f04270 */
[----:B------:R-:W1:Y:S02]  /*0100*/  @!P0 LDC.64 R2, c[0x0][0x380] ;  /* 0x0000e000ff028b82 */ /* 0x000e640000000a00 */
[----:B-1----:R-:W-:-:S04]  /*0110*/  @!P0 IADD3 R2, P1, PT, R0, R2, RZ ;  /* 0x0000000200028210 */ /* 0x002fc80007f3e0ff */
[----:B------:R-:W-:Y:S02]  /*0120*/  @!P0 LEA.HI.X.SX32 R3, R0, R3, 0x1, P1 ;  /* 0x0000000300038211 */ /* 0x000fe400008f0eff */
[----:B------:R-:W-:-:S05]  /*0130*/  @!P0 PRMT R0, R4, 0x7610, R0 ;  /* 0x0000761004008816 */ /* 0x000fca0000000000 */
[----:B0-----:R0:W-:Y:S01]  /*0140*/  @!P0 STG.E.U8 desc[UR4][R2.64], R0 ;  /* 0x0000000002008986 */ /* 0x0011e2000c101104 */
[----:B------:R-:W-:Y:S01]  /*0150*/  PREEXIT ;  /* 0x000000000000782d */ /* 0x000fe20000000000 */
[----:B0-----:R-:W-:-:S06]  /*0160*/  CS2R R2, SR_GLOBALTIMERLO ;  /* 0x0000000000027805 */ /* 0x001fcc0000015200 */
[----:B------:R-:W-:-:S05]  /*0170*/  IADD3 R5, P0, PT, R2, 0xc350, RZ ;  /* 0x0000c35002057810 */ /* 0x000fca0007f1e0ff */
[----:B------:R-:W-:-:S08]  /*0180*/  IMAD.X R7, RZ, RZ, R3, P0 ;  /* 0x000000ffff077224 */ /* 0x000fd000000e0603 */
.L_x_4:
[----:B------:R-:W-:-:S06]  /*0190*/  CS2R R2, SR_GLOBALTIMERLO ;  /* 0x0000000000027805 */ /* 0x000fcc0000015200 */
[----:B------:R-:W-:-:S04]  /*01a0*/  ISETP.GE.U32.AND P0, PT, R2, R5, PT ;  /* 0x000000050200720c */ /* 0x000fc80003f06070 */
[----:B------:R-:W-:-:S13]  /*01b0*/  ISETP.GE.U32.AND.EX P0, PT, R3, R7, PT, P0 ;  /* 0x000000070300720c */ /* 0x000fda0003f06100 */
[----:B------:R-:W-:Y:S05]  /*01c0*/  @!P0 BRA `(.L_x_4) ;  /* 0xfffffffc00f08947 */ /* 0x000fea000383ffff */
[----:B------:R-:W-:Y:S05]  /*01d0*/  EXIT ;  /* 0x000000000000794d */ /* 0x000fea0003800000 */
.L_x_5:
        /* <DEDUP_REMOVED lines=10> */
.L_x_13:


//--------------------- .text._Z38primary_kernel_all_blocks_skip_triggerv --------------------------
	.section	.text._Z38primary_kernel_all_blocks_skip_triggerv,"ax",@progbits
	.align	128
        .global         _Z38primary_kernel_all_blocks_skip_triggerv
        .type           _Z38primary_kernel_all_blocks_skip_triggerv,@function
        .size           _Z38primary_kernel_all_blocks_skip_triggerv,(.L_x_14 - _Z38primary_kernel_all_blocks_skip_triggerv)
        .other          _Z38primary_kernel_all_blocks_skip_triggerv,@"STO_CUDA_ENTRY STV_DEFAULT"
_Z38primary_kernel_all_blocks_skip_triggerv:
.text._Z38primary_kernel_all_blocks_skip_triggerv:
[----:B------:R-:W-:Y:S01]  /*0000*/  LDC R1, c[0x0][0x37c] ;  /* 0x0000df00ff017b82 */ /* 0x000fe20000000800 */
[----:B------:R-:W-:-:S06]  /*0010*/  CS2R R2, SR_GLOBALTIMERLO ;  /* 0x0000000000027805 */ /* 0x000fcc0000015200 */
[----:B------:R-:W-:-:S05]  /*0020*/  IADD3 R5, P0, PT, R2, 0x186a0, RZ ;  /* 0x000186a002057810 */ /* 0x000fca0007f1e0ff */
[----:B------:R-:W-:-:S08]  /*0030*/  IMAD.X R7, RZ, RZ, R3, P0 ;  /* 0x000000ffff077224 */ /* 0x000fd000000e0603 */
.L_x_6:
[----:B------:R-:W-:-:S06]  /*0040*/  CS2R R2, SR_GLOBALTIMERLO ;  /* 0x0000000000027805 */ /* 0x000fcc0000015200 */
[----:B------:R-:W-:-:S04]  /*0050*/  ISETP.GE.U32.AND P0, PT, R2, R5, PT ;  /* 0x000000050200720c */ /* 0x000fc80003f06070 */
[----:B------:R-:W-:-:S13]  /*0060*/  ISETP.GE.U32.AND.EX P0, PT, R3, R7, PT, P0 ;  /* 0x000000070300720c */ /* 0x000fda0003f06100 */
[----:B------:R-:W-:Y:S05]  /*0070*/  @!P0 BRA `(.L_x_6) ;  /* 0xfffffffc00f08947 */ /* 0x000fea000383ffff */
[----:B------:R-:W-:-:S06]  /*0080*/  CS2R R2, SR_GLOBALTIMERLO ;  /* 0x0000000000027805 */ /* 0x000fcc0000015200 */
[----:B------:R-:W-:-:S05]  /*0090*/  IADD3 R5, P0, PT, R2, 0xc350, RZ ;  /* 0x0000c35002057810 */ /* 0x000fca0007f1e0ff */
[----:B------:R-:W-:-:S08]  /*00a0*/  IMAD.X R7, RZ, RZ, R3, P0 ;  /* 0x000000ffff077224 */ /* 0x000fd000000e0603 */
.L_x_7:
[----:B------:R-:W-:-:S06]  /*00b0*/  CS2R R2, SR_GLOBALTIMERLO ;  /* 0x0000000000027805 */ /* 0x000fcc0000015200 */
[----:B------:R-:W-:-:S04]  /*00c0*/  ISETP.GE.U32.AND P0, PT, R2, R5, PT ;  /* 0x000000050200720c */ /* 0x000fc80003f06070 */
[----:B------:R-:W-:-:S13]  /*00d0*/  ISETP.GE.U32.AND.EX P0, PT, R3, R7, PT, P0 ;  /* 0x000000070300720c */ /* 0x000fda0003f06100 */
[----:B------:R-:W-:Y:S05]  /*00e0*/  @!P0 BRA `(.L_x_7) ;  /* 0xfffffffc00f08947 */ /* 0x000fea000383ffff */
[----:B------:R-:W-:Y:S05]  /*00f0*/  EXIT ;  /* 0x000000000000794d */ /* 0x000fea0003800000 */
.L_x_8:
        /* <DEDUP_REMOVED lines=16> */
.L_x_14:


//--------------------- .text._Z14primary_kernelv --------------------------
	.section	.text._Z14primary_kernelv,"ax",@progbits
	.align	128
        .global         _Z14primary_kernelv
        .type           _Z14primary_kernelv,@function
        .size           _Z14primary_kernelv,(.L_x_15 - _Z14primary_kernelv)
        .other          _Z14primary_kernelv,@"STO_CUDA_ENTRY STV_DEFAULT"
_Z14primary_kernelv:
.text._Z14primary_kernelv:
[----:B------:R-:W-:Y:S01]  /*0000*/  LDC R1, c[0x0][0x37c] ;  /* 0x0000df00ff017b82 */ /* 0x000fe20000000800 */
[----:B------:R-:W-:-:S06]  /*0010*/  CS2R R2, SR_GLOBALTIMERLO ;  /* 0x0000000000027805 */ /* 0x000fcc0000015200 */
[----:B------:R-:W-:-:S05]  /*0020*/  IADD3 R5, P0, PT, R2, 0x186a0, RZ ;  /* 0x000186a002057810 */ /* 0x000fca0007f1e0ff */
[----:B------:R-:W-:-:S08]  /*0030*/  IMAD.X R7, RZ, RZ, R3, P0 ;  /* 0x000000ffff077224 */ /* 0x000fd000000e0603 */
.L_x_9:
[----:B------:R-:W-:-:S06]  /*0040*/  CS2R R2, SR_GLOBALTIMERLO ;  /* 0x0000000000027805 */ /* 0x000fcc0000015200 */
[----:B------:R-:W-:-:S04]  /*0050*/  ISETP.GE.U32.AND P0, PT, R2, R5, PT ;  /* 0x000000050200720c */ /* 0x000fc80003f06070 */
[----:B------:R-:W-:-:S13]  /*0060*/  ISETP.GE.U32.AND.EX P0, PT, R3, R7, PT, P0 ;  /* 0x000000070300720c */ /* 0x000fda0003f06100 */
[----:B------:R-:W-:Y:S05]  /*0070*/  @!P0 BRA `(.L_x_9) ;  /* 0xfffffffc00f08947 */ /* 0x000fea000383ffff */
[----:B------:R-:W-:Y:S01]  /*0080*/  PREEXIT ;  /* 0x000000000000782d */ /* 0x000fe20000000000 */
[----:B------:R-:W-:-:S06]  /*0090*/  CS2R R2, SR_GLOBALTIMERLO ;  /* 0x0000000000027805 */ /* 0x000fcc0000015200 */
[----:B------:R-:W-:-:S05]  /*00a0*/  IADD3 R5, P0, PT, R2, 0xc350, RZ ;  /* 0x0000c35002057810 */ /* 0x000fca0007f1e0ff */
[----:B------:R-:W-:-:S08]  /*00b0*/  IMAD.X R7, RZ, RZ, R3, P0 ;  /* 0x000000ffff077224 */ /* 0x000fd000000e0603 */
.L_x_10:
[----:B------:R-:W-:-:S06]  /*00c0*/  CS2R R2, SR_GLOBALTIMERLO ;  /* 0x0000000000027805 */ /* 0x000fcc0000015200 */
[----:B------:R-:W-:-:S04]  /*00d0*/  ISETP.GE.U32.AND P0, PT, R2, R5, PT ;  /* 0x000000050200720c */ /* 0x000fc80003f06070 */
[----:B------:R-:W-:-:S13]  /*00e0*/  ISETP.GE.U32.AND.EX P0, PT, R3, R7, PT, P0 ;  /* 0x000000070300720c */ /* 0x000fda0003f06100 */
[----:B------:R-:W-:Y:S05]  /*00f0*/  @!P0 BRA `(.L_x_10) ;  /* 0xfffffffc00f08947 */ /* 0x000fea000383ffff */
[----:B------:R-:W-:Y:S05]  /*0100*/  EXIT ;  /* 0x000000000000794d */ /* 0x000fea0003800000 */
.L_x_11:
        /* <DEDUP_REMOVED lines=15> */
.L_x_15:


//--------------------- .nv.shared.reserved.0     --------------------------
	.section	.nv.shared.reserved.0,"aw",@nobits
	.weak		__nv_reservedSMEM_offset_0_alias
	.size		__nv_reservedSMEM_offset_0_alias, 0, 64
	.other		__nv_reservedSMEM_offset_0_alias,@"STO_CUDA_RESERVED_SHARED STV_DEFAULT"
__nv_reservedSMEM_offset_0_alias:
	.zero		0
	.zero		64


//--------------------- .nv.constant0._Z14another_kernelv --------------------------
	.section	.nv.constant0._Z14another_kernelv,"a",@progbits
	.sectionflags	@""
	.align	4
.nv.constant0._Z14another_kernelv:
	.zero		896


//--------------------- .nv.constant0._Z16secondary_kernelPh --------------------------
	.section	.nv.constant0._Z16secondary_kernelPh,"a",@progbits
	.sectionflags	@""
	.align	4
.nv.constant0._Z16secondary_kernelPh:
	.zero		904


//--------------------- .nv.constant0._Z38primary_kernel_all_blocks_skip_triggerv --------------------------
	.section	.nv.constant0._Z38primary_kernel_all_blocks_skip_triggerv,"a",@progbits
	.sectionflags	@""
	.align	4
.nv.constant0._Z38primary_kernel_all_blocks_skip_triggerv:
	.zero		896


//--------------------- .nv.constant0._Z14primary_kernelv --------------------------
	.section	.nv.constant0._Z14primary_kernelv,"a",@progbits
	.sectionflags	@""
	.align	4
.nv.constant0._Z14primary_kernelv:
	.zero		896


//--------------------- SYMBOLS --------------------------

	.type		.nv.reservedSmem.offset0,@object
	.size		.nv.reservedSmem.offset0,0x4
